//
// Generated by NVIDIA NVVM Compiler
//
// Compiler Build ID: CL-36424714
// Cuda compilation tools, release 13.0, V13.0.88
// Based on NVVM 20.0.0
//

.version 9.0
.target sm_100
.address_size 64

	// .globl	_Z12reduceKernelPfS_m

.visible .entry _Z12reduceKernelPfS_m(
	.param .u64 .ptr .align 1 _Z12reduceKernelPfS_m_param_0,
	.param .u64 .ptr .align 1 _Z12reduceKernelPfS_m_param_1,
	.param .u64 _Z12reduceKernelPfS_m_param_2
)
{
	.reg .pred 	%p<2>;
	.reg .b32 	%r<5>;
	.reg .b32 	%f<3>;
	.reg .b64 	%rd<9>;

	ld.param.u64 	%rd2, [_Z12reduceKernelPfS_m_param_0];
	ld.param.u64 	%rd3, [_Z12reduceKernelPfS_m_param_1];
	ld.param.u64 	%rd4, [_Z12reduceKernelPfS_m_param_2];
	mov.u32 	%r1, %ctaid.x;
	mov.u32 	%r2, %ntid.x;
	mov.u32 	%r3, %tid.x;
	mad.lo.s32 	%r4, %r1, %r2, %r3;
	cvt.s64.s32 	%rd1, %r4;
	setp.le.u64 	%p1, %rd4, %rd1;
	@%p1 bra 	$L__BB0_2;
	cvta.to.global.u64 	%rd5, %rd2;
	cvta.to.global.u64 	%rd6, %rd3;
	shl.b64 	%rd7, %rd1, 2;
	add.s64 	%rd8, %rd5, %rd7;
	ld.global.f32 	%f1, [%rd8];
	atom.global.add.f32 	%f2, [%rd6], %f1;
$L__BB0_2:
	ret;

}


// ===== COMPILED SASS (sm_100) =====

	.target	sm_100

	.elftype	@"ET_EXEC"


//--------------------- .note.nv.tkinfo           --------------------------
	.section	.note.nv.tkinfo,"",@"SHT_NOTE"
	.sectionflags	@"SHF_NOTE_NV_TKINFO"
	.tkinfo
        /*0018*/ 	.word	0x00000002
        /*0030*/ 	.string	""
        /*0030*/ 	.string	"ptxas"
        /*0030*/ 	.string	"Cuda compilation tools, release 13.0, V13.0.88"
        /*0030*/ 	.string	"Build cuda_13.0.r13.0/compiler.36424714_0"
        /*0030*/ 	.string	"-arch sm_100 -m 64 "



//--------------------- .note.nv.cuinfo           --------------------------
	.section	.note.nv.cuinfo,"",@"SHT_NOTE"
	.sectionflags	@"SHF_NOTE_NV_CUINFO"
        /*0018*/ 	.short	0x0002
        /*001a*/ 	.short	0x0064
        /*001c*/ 	.short	0x0082
	.zero		2


//--------------------- .nv.info                  --------------------------
	.section	.nv.info,"",@"SHT_CUDA_INFO"
	.align	4


	//----- nvinfo : EIATTR_REGCOUNT
	.align		4
        /*0000*/ 	.byte	0x04, 0x2f
        /*0002*/ 	.short	(.L_1 - .L_0)
	.align		4
.L_0:
        /*0004*/ 	.word	index@(_Z12reduceKernelPfS_m)
        /*0008*/ 	.word	0x00000008


	//----- nvinfo : EIATTR_FRAME_SIZE
	.align		4
.L_1:
        /*000c*/ 	.byte	0x04, 0x11
        /*000e*/ 	.short	(.L_3 - .L_2)
	.align		4
.L_2:
        /*0010*/ 	.word	index@(_Z12reduceKernelPfS_m)
        /*0014*/ 	.word	0x00000000


	//----- nvinfo : EIATTR_MIN_STACK_SIZE
	.align		4
.L_3:
        /*0018*/ 	.byte	0x04, 0x12
        /*001a*/ 	.short	(.L_5 - .L_4)
	.align		4
.L_4:
        /*001c*/ 	.word	index@(_Z12reduceKernelPfS_m)
        /*0020*/ 	.word	0x00000000
.L_5:


//--------------------- .nv.compat                --------------------------
	.section	.nv.compat,"",@"SHT_CUDA_COMPAT_INFO"
	.align	4
        /*0000*/ 	.byte	0x02, 0x09, 0x00, 0x00, 0x02, 0x02, 0x01, 0x00, 0x02, 0x05, 0x05, 0x00, 0x03, 0x07, 0x01, 0x01
        /*0010*/ 	.byte	0x02, 0x03, 0x00, 0x00, 0x02, 0x06, 0x01, 0x00, 0x04, 0x0b, 0x08, 0x00, 0x09, 0x00, 0x00, 0x00
        /*0020*/ 	.byte	0x00, 0x00, 0x00, 0x00


//--------------------- .nv.info._Z12reduceKernelPfS_m --------------------------
	.section	.nv.info._Z12reduceKernelPfS_m,"",@"SHT_CUDA_INFO"
	.sectionflags	@""
	.align	4


	//----- nvinfo : EIATTR_CUDA_API_VERSION
	.align		4
        /*0000*/ 	.byte	0x04, 0x37
        /*0002*/ 	.short	(.L_7 - .L_6)
.L_6:
        /*0004*/ 	.word	0x00000082


	//----- nvinfo : EIATTR_KPARAM_INFO
	.align		4
.L_7:
        /*0008*/ 	.byte	0x04, 0x17
        /*000a*/ 	.short	(.L_9 - .L_8)
.L_8:
        /*000c*/ 	.word	0x00000000
        /*0010*/ 	.short	0x0002
        /*0012*/ 	.short	0x0010
        /*0014*/ 	.byte	0x00, 0xf0, 0x21, 0x00


	//----- nvinfo : EIATTR_KPARAM_INFO
	.align		4
.L_9:
        /*0018*/ 	.byte	0x04, 0x17
        /*001a*/ 	.short	(.L_11 - .L_10)
.L_10:
        /*001c*/ 	.word	0x00000000
        /*0020*/ 	.short	0x0001
        /*0022*/ 	.short	0x0008
        /*0024*/ 	.byte	0x00, 0xf5, 0x21, 0x00


	//----- nvinfo : EIATTR_KPARAM_INFO
	.align		4
.L_11:
        /*0028*/ 	.byte	0x04, 0x17
        /*002a*/ 	.short	(.L_13 - .L_12)
.L_12:
        /*002c*/ 	.word	0x00000000
        /*0030*/ 	.short	0x0000
        /*0032*/ 	.short	0x0000
        /*0034*/ 	.byte	0x00, 0xf5, 0x21, 0x00


	//----- nvinfo : EIATTR_SPARSE_MMA_MASK
	.align		4
.L_13:
        /*0038*/ 	.byte	0x03, 0x50
        /*003a*/ 	.short	0x0000


	//----- nvinfo : EIATTR_MAXREG_COUNT
	.align		4
        /*003c*/ 	.byte	0x03, 0x1b
        /*003e*/ 	.short	0x00ff


	//----- nvinfo : EIATTR_MERCURY_ISA_VERSION
	.align		4
        /*0040*/ 	.byte	0x03, 0x5f
        /*0042*/ 	.short	0x0101


	//----- nvinfo : EIATTR_VRC_CTA_INIT_COUNT
	.align		4
        /*0044*/ 	.byte	0x02, 0x4a
	.zero		1
	.zero		1


	//----- nvinfo : EIATTR_EXIT_INSTR_OFFSETS
	.align		4
        /*0048*/ 	.byte	0x04, 0x1c
        /*004a*/ 	.short	(.L_15 - .L_14)


	//   ....[0]....
.L_14:
        /*004c*/ 	.word	0x00000090


	//   ....[1]....
        /*0050*/ 	.word	0x00000110


	//----- nvinfo : EIATTR_CBANK_PARAM_SIZE
	.align		4
.L_15:
        /*0054*/ 	.byte	0x03, 0x19
        /*0056*/ 	.short	0x0018


	//----- nvinfo : EIATTR_PARAM_CBANK
	.align		4
        /*0058*/ 	.byte	0x04, 0x0a
        /*005a*/ 	.short	(.L_17 - .L_16)
	.align		4
.L_16:
        /*005c*/ 	.word	index@(.nv.constant0._Z12reduceKernelPfS_m)
        /*0060*/ 	.short	0x0380
        /*0062*/ 	.short	0x0018


	//----- nvinfo : EIATTR_SW_WAR
	.align		4
.L_17:
        /*0064*/ 	.byte	0x04, 0x36
        /*0066*/ 	.short	(.L_19 - .L_18)
.L_18:
        /*0068*/ 	.word	0x00000008
.L_19:


//--------------------- .nv.callgraph             --------------------------
	.section	.nv.callgraph,"",@"SHT_CUDA_CALLGRAPH"
	.align	4
	.sectionentsize	8
	.align		4
        /*0000*/ 	.word	0x00000000
	.align		4
        /*0004*/ 	.word	0xffffffff
	.align		4
        /*0008*/ 	.word	0x00000000
	.align		4
        /*000c*/ 	.word	0xfffffffe
	.align		4
        /*0010*/ 	.word	0x00000000
	.align		4
        /*0014*/ 	.word	0xfffffffd
	.align		4
        /*0018*/ 	.word	0x00000000
	.align		4
        /*001c*/ 	.word	0xfffffffc


//--------------------- .text._Z12reduceKernelPfS_m --------------------------
	.section	.text._Z12reduceKernelPfS_m,"ax",@progbits
	.align	128
        .global         _Z12reduceKernelPfS_m
        .type           _Z12reduceKernelPfS_m,@function
        .size           _Z12reduceKernelPfS_m,(.L_x_1 - _Z12reduceKernelPfS_m)
        .other          _Z12reduceKernelPfS_m,@"STO_CUDA_ENTRY STV_DEFAULT"
_Z12reduceKernelPfS_m:
.text._Z12reduceKernelPfS_m:
[----:B------:R-:W-:Y:S01]  /*0000*/  LDC R1, c[0x0][0x37c] ;  /* 0x0000df00ff017b82 */ /* 0x000fe20000000800 */
[----:B------:R-:W0:Y:S07]  /*0010*/  S2R R3, SR_TID.X ;  /* 0x0000000000037919 */ /* 0x000e2e0000002100 */
[----:B------:R-:W0:Y:S01]  /*0020*/  S2UR UR4, SR_CTAID.X ;  /* 0x00000000000479c3 */ /* 0x000e220000002500 */
[----:B------:R-:W1:Y:S07]  /*0030*/  LDCU.64 UR6, c[0x0][0x390] ;  /* 0x00007200ff0677ac */ /* 0x000e6e0008000a00 */
[----:B------:R-:W0:Y:S02]  /*0040*/  LDC R0, c[0x0][0x360] ;  /* 0x0000d800ff007b82 */ /* 0x000e240000000800 */
[----:B0-----:R-:W-:-:S05]  /*0050*/  IMAD R0, R0, UR4, R3 ;  /* 0x0000000400007c24 */ /* 0x001fca000f8e0203 */
[----:B-1----:R-:W-:Y:S02]  /*0060*/  ISETP.GE.U32.AND P0, PT, R0, UR6, PT ;  /* 0x0000000600007c0c */ /* 0x002fe4000bf06070 */
[----:B------:R-:W-:-:S04]  /*0070*/  SHF.R.S32.HI R3, RZ, 0x1f, R0 ;  /* 0x0000001fff037819 */ /* 0x000fc80000011400 */
[----:B------:R-:W-:-:S13]  /*0080*/  ISETP.GE.U32.AND.EX P0, PT, R3, UR7, PT, P0 ;  /* 0x0000000703007c0c */ /* 0x000fda000bf06100 */
[----:B------:R-:W-:Y:S05]  /*0090*/  @P0 EXIT ;  /* 0x000000000000094d */ /* 0x000fea0003800000 */
[----:B------:R-:W0:Y:S01]  /*00a0*/  LDCU.64 UR6, c[0x0][0x380] ;  /* 0x00007000ff0677ac */ /* 0x000e220008000a00 */
[----:B------:R-:W1:Y:S01]  /*00b0*/  LDCU.64 UR4, c[0x0][0x358] ;  /* 0x00006b00ff0477ac */ /* 0x000e620008000a00 */
[----:B0-----:R-:W-:-:S04]  /*00c0*/  LEA R4, P0, R0, UR6, 0x2 ;  /* 0x0000000600047c11 */ /* 0x001fc8000f8010ff */
[----:B------:R-:W-:-:S06]  /*00d0*/  LEA.HI.X R5, R0, UR7, R3, 0x2, P0 ;  /* 0x0000000700057c11 */ /* 0x000fcc00080f1403 */
[----:B-1----:R-:W2:Y:S01]  /*00e0*/  LDG.E R5, desc[UR4][R4.64] ;  /* 0x0000000404057981 */ /* 0x002ea2000c1e1900 */
[----:B------:R-:W2:Y:S03]  /*00f0*/  LDC.64 R2, c[0x0][0x388] ;  /* 0x0000e200ff027b82 */ /* 0x000ea60000000a00 */
[----:B--2---:R-:W-:Y:S01]  /*0100*/  REDG.E.ADD.F32.FTZ.RN.STRONG.GPU desc[UR4][R2.64], R5 ;  /* 0x00000005020079a6 */ /* 0x004fe2000c12f304 */
[----:B------:R-:W-:Y:S05]  /*0110*/  EXIT ;  /* 0x000000000000794d */ /* 0x000fea0003800000 */
.L_x_0:
[----:B------:R-:W-:-:S00]  /*0120*/  BRA `(.L_x_0) ;  /* 0xfffffffc00fc7947 */ /* 0x000fc0000383ffff */
[----:B------:R-:W-:-:S00]  /*0130*/  NOP ;  /* 0x0000000000007918 */ /* 0x000fc00000000000 */
        /* <DEDUP_REMOVED lines=12> */
.L_x_1:


//--------------------- .nv.shared.reserved.0     --------------------------
	.section	.nv.shared.reserved.0,"aw",@nobits
	.weak		__nv_reservedSMEM_offset_0_alias
	.size		__nv_reservedSMEM_offset_0_alias, 0, 64
	.other		__nv_reservedSMEM_offset_0_alias,@"STO_CUDA_RESERVED_SHARED STV_DEFAULT"
__nv_reservedSMEM_offset_0_alias:
	.zero		0
	.zero		64


//--------------------- .nv.constant0._Z12reduceKernelPfS_m --------------------------
	.section	.nv.constant0._Z12reduceKernelPfS_m,"a",@progbits
	.sectionflags	@""
	.align	4
.nv.constant0._Z12reduceKernelPfS_m:
	.zero		920


//--------------------- SYMBOLS --------------------------

	.type		.nv.reservedSmem.offset0,@object
	.size		.nv.reservedSmem.offset0,0x4
